//
// Generated by NVIDIA NVVM Compiler
//
// Compiler Build ID: CL-36424714
// Cuda compilation tools, release 13.0, V13.0.88
// Based on NVVM 20.0.0
//

.version 9.0
.target sm_100
.address_size 64

	// .globl	_Z21CholeskyFactorizationPfS_

.visible .entry _Z21CholeskyFactorizationPfS_(
	.param .u64 .ptr .align 1 _Z21CholeskyFactorizationPfS__param_0,
	.param .u64 .ptr .align 1 _Z21CholeskyFactorizationPfS__param_1
)
{
	.reg .pred 	%p<7>;
	.reg .b32 	%r<4>;
	.reg .b32 	%f<31>;
	.reg .b64 	%rd<19>;

	ld.param.u64 	%rd6, [_Z21CholeskyFactorizationPfS__param_0];
	ld.param.u64 	%rd7, [_Z21CholeskyFactorizationPfS__param_1];
	cvta.to.global.u64 	%rd1, %rd7;
	cvta.to.global.u64 	%rd2, %rd6;
	mov.u32 	%r1, %tid.x;
	mul.lo.s32 	%r2, %r1, 3;
	shl.b32 	%r3, %r1, 2;
	mul.wide.u32 	%rd8, %r3, 4;
	add.s64 	%rd3, %rd2, %rd8;
	add.s64 	%rd4, %rd1, %rd8;
	setp.ne.s32 	%p1, %r1, 0;
	@%p1 bra 	$L__BB0_2;
	ld.global.f32 	%f1, [%rd3];
	sqrt.rn.f32 	%f2, %f1;
	st.global.f32 	[%rd4], %f2;
$L__BB0_2:
	setp.eq.s32 	%p2, %r1, 0;
	bar.sync 	0;
	mul.wide.u32 	%rd9, %r1, 4;
	add.s64 	%rd5, %rd1, %rd9;
	@%p2 bra 	$L__BB0_4;
	mul.wide.u32 	%rd10, %r2, 4;
	add.s64 	%rd11, %rd2, %rd10;
	ld.global.f32 	%f3, [%rd11];
	ld.global.f32 	%f4, [%rd1];
	div.rn.f32 	%f5, %f3, %f4;
	add.s64 	%rd12, %rd1, %rd10;
	st.global.f32 	[%rd12], %f5;
	st.global.f32 	[%rd5], %f5;
	ld.global.f32 	%f6, [%rd12];
	ld.global.f32 	%f7, [%rd1+12];
	mul.f32 	%f8, %f6, %f7;
	ld.global.f32 	%f9, [%rd11+4];
	sub.f32 	%f10, %f9, %f8;
	st.global.f32 	[%rd11+4], %f10;
	ld.global.f32 	%f11, [%rd12];
	ld.global.f32 	%f12, [%rd1+24];
	mul.f32 	%f13, %f11, %f12;
	ld.global.f32 	%f14, [%rd11+8];
	sub.f32 	%f15, %f14, %f13;
	st.global.f32 	[%rd11+8], %f15;
$L__BB0_4:
	bar.sync 	0;
	setp.ne.s32 	%p3, %r1, 1;
	@%p3 bra 	$L__BB0_6;
	ld.global.f32 	%f16, [%rd3];
	sqrt.rn.f32 	%f17, %f16;
	st.global.f32 	[%rd4], %f17;
$L__BB0_6:
	bar.sync 	0;
	setp.lt.u32 	%p4, %r1, 2;
	@%p4 bra 	$L__BB0_8;
	mul.wide.u32 	%rd13, %r2, 4;
	add.s64 	%rd14, %rd2, %rd13;
	ld.global.f32 	%f18, [%rd14+4];
	ld.global.f32 	%f19, [%rd1+16];
	div.rn.f32 	%f20, %f18, %f19;
	add.s64 	%rd15, %rd1, %rd13;
	st.global.f32 	[%rd15+4], %f20;
	st.global.f32 	[%rd5+12], %f20;
	ld.global.f32 	%f21, [%rd15+4];
	ld.global.f32 	%f22, [%rd1+28];
	mul.f32 	%f23, %f21, %f22;
	ld.global.f32 	%f24, [%rd14+8];
	sub.f32 	%f25, %f24, %f23;
	st.global.f32 	[%rd14+8], %f25;
$L__BB0_8:
	bar.sync 	0;
	setp.ne.s32 	%p5, %r1, 2;
	@%p5 bra 	$L__BB0_10;
	ld.global.f32 	%f26, [%rd3];
	sqrt.rn.f32 	%f27, %f26;
	st.global.f32 	[%rd4], %f27;
$L__BB0_10:
	bar.sync 	0;
	setp.lt.u32 	%p6, %r1, 3;
	@%p6 bra 	$L__BB0_12;
	mul.wide.u32 	%rd16, %r2, 4;
	add.s64 	%rd17, %rd2, %rd16;
	ld.global.f32 	%f28, [%rd17+8];
	ld.global.f32 	%f29, [%rd1+32];
	div.rn.f32 	%f30, %f28, %f29;
	add.s64 	%rd18, %rd1, %rd16;
	st.global.f32 	[%rd18+8], %f30;
	st.global.f32 	[%rd5+24], %f30;
$L__BB0_12:
	bar.sync 	0;
	ret;

}


// ===== COMPILED SASS (sm_100) =====

	.target	sm_100

	.elftype	@"ET_EXEC"


//--------------------- .note.nv.tkinfo           --------------------------
	.section	.note.nv.tkinfo,"",@"SHT_NOTE"
	.sectionflags	@"SHF_NOTE_NV_TKINFO"
	.tkinfo
        /*0018*/ 	.word	0x00000002
        /*0030*/ 	.string	""
        /*0030*/ 	.string	"ptxas"
        /*0030*/ 	.string	"Cuda compilation tools, release 13.0, V13.0.88"
        /*0030*/ 	.string	"Build cuda_13.0.r13.0/compiler.36424714_0"
        /*0030*/ 	.string	"-arch sm_100 -m 64 "



//--------------------- .note.nv.cuinfo           --------------------------
	.section	.note.nv.cuinfo,"",@"SHT_NOTE"
	.sectionflags	@"SHF_NOTE_NV_CUINFO"
        /*0018*/ 	.short	0x0002
        /*001a*/ 	.short	0x0064
        /*001c*/ 	.short	0x0082
	.zero		2


//--------------------- .nv.info                  --------------------------
	.section	.nv.info,"",@"SHT_CUDA_INFO"
	.align	4


	//----- nvinfo : EIATTR_REGCOUNT
	.align		4
        /*0000*/ 	.byte	0x04, 0x2f
        /*0002*/ 	.short	(.L_1 - .L_0)
	.align		4
.L_0:
        /*0004*/ 	.word	index@(_Z21CholeskyFactorizationPfS_)
        /*0008*/ 	.word	0x00000018


	//----- nvinfo : EIATTR_FRAME_SIZE
	.align		4
.L_1:
        /*000c*/ 	.byte	0x04, 0x11
        /*000e*/ 	.short	(.L_3 - .L_2)
	.align		4
.L_2:
        /*0010*/ 	.word	index@($__internal_1_$__cuda_sm3x_div_rn_noftz_f32_slowpath)
        /*0014*/ 	.word	0x00000000


	//----- nvinfo : EIATTR_FRAME_SIZE
	.align		4
.L_3:
        /*0018*/ 	.byte	0x04, 0x11
        /*001a*/ 	.short	(.L_5 - .L_4)
	.align		4
.L_4:
        /*001c*/ 	.word	index@($__internal_0_$__cuda_sm20_sqrt_rn_f32_slowpath)
        /*0020*/ 	.word	0x00000000


	//----- nvinfo : EIATTR_FRAME_SIZE
	.align		4
.L_5:
        /*0024*/ 	.byte	0x04, 0x11
        /*0026*/ 	.short	(.L_7 - .L_6)
	.align		4
.L_6:
        /*0028*/ 	.word	index@(_Z21CholeskyFactorizationPfS_)
        /*002c*/ 	.word	0x00000000


	//----- nvinfo : EIATTR_MIN_STACK_SIZE
	.align		4
.L_7:
        /*0030*/ 	.byte	0x04, 0x12
        /*0032*/ 	.short	(.L_9 - .L_8)
	.align		4
.L_8:
        /*0034*/ 	.word	index@(_Z21CholeskyFactorizationPfS_)
        /*0038*/ 	.word	0x00000000
.L_9:


//--------------------- .nv.compat                --------------------------
	.section	.nv.compat,"",@"SHT_CUDA_COMPAT_INFO"
	.align	4
        /*0000*/ 	.byte	0x02, 0x09, 0x00, 0x00, 0x02, 0x02, 0x01, 0x00, 0x02, 0x05, 0x05, 0x00, 0x03, 0x07, 0x01, 0x01
        /*0010*/ 	.byte	0x02, 0x03, 0x00, 0x00, 0x02, 0x06, 0x01, 0x00, 0x04, 0x0b, 0x08, 0x00, 0x01, 0x00, 0x00, 0x00
        /*0020*/ 	.byte	0x00, 0x00, 0x00, 0x00


//--------------------- .nv.info._Z21CholeskyFactorizationPfS_ --------------------------
	.section	.nv.info._Z21CholeskyFactorizationPfS_,"",@"SHT_CUDA_INFO"
	.sectionflags	@""
	.align	4


	//----- nvinfo : EIATTR_CUDA_API_VERSION
	.align		4
        /*0000*/ 	.byte	0x04, 0x37
        /*0002*/ 	.short	(.L_11 - .L_10)
.L_10:
        /*0004*/ 	.word	0x00000082


	//----- nvinfo : EIATTR_KPARAM_INFO
	.align		4
.L_11:
        /*0008*/ 	.byte	0x04, 0x17
        /*000a*/ 	.short	(.L_13 - .L_12)
.L_12:
        /*000c*/ 	.word	0x00000000
        /*0010*/ 	.short	0x0001
        /*0012*/ 	.short	0x0008
        /*0014*/ 	.byte	0x00, 0xf5, 0x21, 0x00


	//----- nvinfo : EIATTR_KPARAM_INFO
	.align		4
.L_13:
        /*0018*/ 	.byte	0x04, 0x17
        /*001a*/ 	.short	(.L_15 - .L_14)
.L_14:
        /*001c*/ 	.word	0x00000000
        /*0020*/ 	.short	0x0000
        /*0022*/ 	.short	0x0000
        /*0024*/ 	.byte	0x00, 0xf5, 0x21, 0x00


	//----- nvinfo : EIATTR_SPARSE_MMA_MASK
	.align		4
.L_15:
        /*0028*/ 	.byte	0x03, 0x50
        /*002a*/ 	.short	0x0000


	//----- nvinfo : EIATTR_MAXREG_COUNT
	.align		4
        /*002c*/ 	.byte	0x03, 0x1b
        /*002e*/ 	.short	0x00ff


	//----- nvinfo : EIATTR_NUM_BARRIERS
	.align		4
        /*0030*/ 	.byte	0x02, 0x4c
        /*0032*/ 	.byte	0x01
	.zero		1


	//----- nvinfo : EIATTR_MERCURY_ISA_VERSION
	.align		4
        /*0034*/ 	.byte	0x03, 0x5f
        /*0036*/ 	.short	0x0101


	//----- nvinfo : EIATTR_VRC_CTA_INIT_COUNT
	.align		4
        /*0038*/ 	.byte	0x02, 0x4a
	.zero		1
	.zero		1


	//----- nvinfo : EIATTR_EXIT_INSTR_OFFSETS
	.align		4
        /*003c*/ 	.byte	0x04, 0x1c
        /*003e*/ 	.short	(.L_17 - .L_16)


	//   ....[0]....
.L_16:
        /*0040*/ 	.word	0x00000a80


	//----- nvinfo : EIATTR_CRS_STACK_SIZE
	.align		4
.L_17:
        /*0044*/ 	.byte	0x04, 0x1e
        /*0046*/ 	.short	(.L_19 - .L_18)
.L_18:
        /*0048*/ 	.word	0x00000000


	//----- nvinfo : EIATTR_CBANK_PARAM_SIZE
	.align		4
.L_19:
        /*004c*/ 	.byte	0x03, 0x19
        /*004e*/ 	.short	0x0010


	//----- nvinfo : EIATTR_PARAM_CBANK
	.align		4
        /*0050*/ 	.byte	0x04, 0x0a
        /*0052*/ 	.short	(.L_21 - .L_20)
	.align		4
.L_20:
        /*0054*/ 	.word	index@(.nv.constant0._Z21CholeskyFactorizationPfS_)
        /*0058*/ 	.short	0x0380
        /*005a*/ 	.short	0x0010


	//----- nvinfo : EIATTR_SW_WAR
	.align		4
.L_21:
        /*005c*/ 	.byte	0x04, 0x36
        /*005e*/ 	.short	(.L_23 - .L_22)
.L_22:
        /*0060*/ 	.word	0x00000008
.L_23:


//--------------------- .nv.callgraph             --------------------------
	.section	.nv.callgraph,"",@"SHT_CUDA_CALLGRAPH"
	.align	4
	.sectionentsize	8
	.align		4
        /*0000*/ 	.word	0x00000000
	.align		4
        /*0004*/ 	.word	0xffffffff
	.align		4
        /*0008*/ 	.word	0x00000000
	.align		4
        /*000c*/ 	.word	0xfffffffe
	.align		4
        /*0010*/ 	.word	0x00000000
	.align		4
        /*0014*/ 	.word	0xfffffffd
	.align		4
        /*0018*/ 	.word	0x00000000
	.align		4
        /*001c*/ 	.word	0xfffffffc


//--------------------- .text._Z21CholeskyFactorizationPfS_ --------------------------
	.section	.text._Z21CholeskyFactorizationPfS_,"ax",@progbits
	.align	128
        .global         _Z21CholeskyFactorizationPfS_
        .type           _Z21CholeskyFactorizationPfS_,@function
        .size           _Z21CholeskyFactorizationPfS_,(.L_x_41 - _Z21CholeskyFactorizationPfS_)
        .other          _Z21CholeskyFactorizationPfS_,@"STO_CUDA_ENTRY STV_DEFAULT"
_Z21CholeskyFactorizationPfS_:
.text._Z21CholeskyFactorizationPfS_:
[----:B------:R-:W-:Y:S01]  /*0000*/  LDC R1, c[0x0][0x37c] ;  /* 0x0000df00ff017b82 */ /* 0x000fe20000000800 */
[----:B------:R-:W0:Y:S07]  /*0010*/  S2R R2, SR_TID.X ;  /* 0x0000000000027919 */ /* 0x000e2e0000002100 */
[----:B------:R-:W1:Y:S01]  /*0020*/  LDC.64 R6, c[0x0][0x380] ;  /* 0x0000e000ff067b82 */ /* 0x000e620000000a00 */
[----:B------:R-:W2:Y:S01]  /*0030*/  LDCU.64 UR4, c[0x0][0x358] ;  /* 0x00006b00ff0477ac */ /* 0x000ea20008000a00 */
[----:B------:R-:W-:Y:S06]  /*0040*/  BSSY.RECONVERGENT B0, `(.L_x_0) ;  /* 0x0000017000007945 */ /* 0x000fec0003800200 */
[----:B------:R-:W3:Y:S01]  /*0050*/  LDC.64 R8, c[0x0][0x388] ;  /* 0x0000e200ff087b82 */ /* 0x000ee20000000a00 */
[C---:B0-----:R-:W-:Y:S01]  /*0060*/  ISETP.NE.AND P0, PT, R2.reuse, RZ, PT ;  /* 0x000000ff0200720c */ /* 0x041fe20003f05270 */
[----:B------:R-:W-:-:S02]  /*0070*/  IMAD.SHL.U32 R3, R2, 0x4, RZ ;  /* 0x0000000402037824 */ /* 0x000fc400078e00ff */
[----:B------:R-:W-:Y:S02]  /*0080*/  IMAD R12, R2, 0x3, RZ ;  /* 0x00000003020c7824 */ /* 0x000fe400078e02ff */
[----:B-1----:R-:W-:-:S04]  /*0090*/  IMAD.WIDE.U32 R6, R3, 0x4, R6 ;  /* 0x0000000403067825 */ /* 0x002fc800078e0006 */
[----:B---3--:R-:W-:-:S04]  /*00a0*/  IMAD.WIDE.U32 R8, R3, 0x4, R8 ;  /* 0x0000000403087825 */ /* 0x008fc800078e0008 */
[----:B--2---:R-:W-:Y:S05]  /*00b0*/  @P0 BRA `(.L_x_1) ;  /* 0x00000000003c0947 */ /* 0x004fea0003800000 */
[----:B------:R-:W2:Y:S01]  /*00c0*/  LDG.E R0, desc[UR4][R6.64] ;  /* 0x0000000406007981 */ /* 0x000ea2000c1e1900 */
[----:B------:R-:W-:Y:S01]  /*00d0*/  BSSY.RECONVERGENT B1, `(.L_x_2) ;  /* 0x000000c000017945 */ /* 0x000fe20003800200 */
[----:B--2---:R-:W-:Y:S01]  /*00e0*/  VIADD R4, R0, 0xf3000000 ;  /* 0xf300000000047836 */ /* 0x004fe20000000000 */
[----:B------:R0:W1:Y:S04]  /*00f0*/  MUFU.RSQ R3, R0 ;  /* 0x0000000000037308 */ /* 0x0000680000001400 */
[----:B------:R-:W-:-:S13]  /*0100*/  ISETP.GT.U32.AND P0, PT, R4, 0x727fffff, PT ;  /* 0x727fffff0400780c */ /* 0x000fda0003f04070 */
[----:B01----:R-:W-:Y:S05]  /*0110*/  @!P0 BRA `(.L_x_3) ;  /* 0x00000000000c8947 */ /* 0x003fea0003800000 */
[----:B------:R-:W-:-:S07]  /*0120*/  MOV R16, 0x140 ;  /* 0x0000014000107802 */ /* 0x000fce0000000f00 */
[----:B------:R-:W-:Y:S05]  /*0130*/  CALL.REL.NOINC `($__internal_0_$__cuda_sm20_sqrt_rn_f32_slowpath) ;  /* 0x0000000800547944 */ /* 0x000fea0003c00000 */
[----:B------:R-:W-:Y:S05]  /*0140*/  BRA `(.L_x_4) ;  /* 0x0000000000107947 */ /* 0x000fea0003800000 */
.L_x_3:
[----:B------:R-:W-:Y:S01]  /*0150*/  FMUL.FTZ R5, R0, R3 ;  /* 0x0000000300057220 */ /* 0x000fe20000410000 */
[----:B------:R-:W-:-:S03]  /*0160*/  FMUL.FTZ R3, R3, 0.5 ;  /* 0x3f00000003037820 */ /* 0x000fc60000410000 */
[----:B------:R-:W-:-:S04]  /*0170*/  FFMA R0, -R5, R5, R0 ;  /* 0x0000000505007223 */ /* 0x000fc80000000100 */
[----:B------:R-:W-:-:S07]  /*0180*/  FFMA R3, R0, R3, R5 ;  /* 0x0000000300037223 */ /* 0x000fce0000000005 */
.L_x_4:
[----:B------:R-:W-:Y:S05]  /*0190*/  BSYNC.RECONVERGENT B1 ;  /* 0x0000000000017941 */ /* 0x000fea0003800200 */
.L_x_2:
[----:B------:R0:W-:Y:S02]  /*01a0*/  STG.E desc[UR4][R8.64], R3 ;  /* 0x0000000308007986 */ /* 0x0001e4000c101904 */
.L_x_1:
[----:B------:R-:W-:Y:S05]  /*01b0*/  BSYNC.RECONVERGENT B0 ;  /* 0x0000000000007941 */ /* 0x000fea0003800200 */
.L_x_0:
[----:B------:R-:W1:Y:S08]  /*01c0*/  LDC.64 R4, c[0x0][0x388] ;  /* 0x0000e200ff047b82 */ /* 0x000e700000000a00 */
[----:B------:R-:W-:Y:S01]  /*01d0*/  BAR.SYNC.DEFER_BLOCKING 0x0 ;  /* 0x0000000000007b1d */ /* 0x000fe20000010000 */
[----:B------:R-:W-:-:S05]  /*01e0*/  ISETP.NE.AND P0, PT, R2, RZ, PT ;  /* 0x000000ff0200720c */ /* 0x000fca0003f05270 */
[----:B------:R-:W-:Y:S01]  /*01f0*/  BSSY.RECONVERGENT B0, `(.L_x_5) ;  /* 0x0000023000007945 */ /* 0x000fe20003800200 */
[----:B-1----:R-:W-:-:S07]  /*0200*/  IMAD.WIDE.U32 R4, R2, 0x4, R4 ;  /* 0x0000000402047825 */ /* 0x002fce00078e0004 */
[----:B------:R-:W-:Y:S05]  /*0210*/  @!P0 BRA `(.L_x_6) ;  /* 0x0000000000808947 */ /* 0x000fea0003800000 */
[----:B------:R-:W0:Y:S08]  /*0220*/  LDC.64 R14, c[0x0][0x388] ;  /* 0x0000e200ff0e7b82 */ /* 0x000e300000000a00 */
[----:B------:R-:W1:Y:S01]  /*0230*/  LDC.64 R10, c[0x0][0x380] ;  /* 0x0000e000ff0a7b82 */ /* 0x000e620000000a00 */
[----:B0-----:R-:W2:Y:S01]  /*0240*/  LDG.E R3, desc[UR4][R14.64] ;  /* 0x000000040e037981 */ /* 0x001ea2000c1e1900 */
[----:B-1----:R-:W-:-:S05]  /*0250*/  IMAD.WIDE.U32 R10, R12, 0x4, R10 ;  /* 0x000000040c0a7825 */ /* 0x002fca00078e000a */
[----:B------:R-:W3:Y:S01]  /*0260*/  LDG.E R0, desc[UR4][R10.64] ;  /* 0x000000040a007981 */ /* 0x000ee2000c1e1900 */
[----:B------:R-:W-:Y:S01]  /*0270*/  BSSY.RECONVERGENT B1, `(.L_x_7) ;  /* 0x000000b000017945 */ /* 0x000fe20003800200 */
[----:B--2---:R-:W0:Y:S08]  /*0280*/  MUFU.RCP R16, R3 ;  /* 0x0000000300107308 */ /* 0x004e300000001000 */
[----:B---3--:R-:W1:Y:S01]  /*0290*/  FCHK P0, R0, R3 ;  /* 0x0000000300007302 */ /* 0x008e620000000000 */
[----:B0-----:R-:W-:-:S04]  /*02a0*/  FFMA R13, -R3, R16, 1 ;  /* 0x3f800000030d7423 */ /* 0x001fc80000000110 */
[----:B------:R-:W-:-:S04]  /*02b0*/  FFMA R13, R16, R13, R16 ;  /* 0x0000000d100d7223 */ /* 0x000fc80000000010 */
[----:B------:R-:W-:-:S04]  /*02c0*/  FFMA R16, R0, R13, RZ ;  /* 0x0000000d00107223 */ /* 0x000fc800000000ff */
[----:B------:R-:W-:-:S04]  /*02d0*/  FFMA R17, -R3, R16, R0 ;  /* 0x0000001003117223 */ /* 0x000fc80000000100 */
[----:B------:R-:W-:Y:S01]  /*02e0*/  FFMA R13, R13, R17, R16 ;  /* 0x000000110d0d7223 */ /* 0x000fe20000000010 */
[----:B-1----:R-:W-:Y:S06]  /*02f0*/  @!P0 BRA `(.L_x_8) ;  /* 0x0000000000088947 */ /* 0x002fec0003800000 */
[----:B------:R-:W-:-:S07]  /*0300*/  MOV R14, 0x320 ;  /* 0x00000320000e7802 */ /* 0x000fce0000000f00 */
[----:B------:R-:W-:Y:S05]  /*0310*/  CALL.REL.NOINC `($__internal_1_$__cuda_sm3x_div_rn_noftz_f32_slowpath) ;  /* 0x0000000800347944 */ /* 0x000fea0003c00000 */
.L_x_8:
[----:B------:R-:W-:Y:S05]  /*0320*/  BSYNC.RECONVERGENT B1 ;  /* 0x0000000000017941 */ /* 0x000fea0003800200 */
.L_x_7:
[----:B------:R-:W0:Y:S08]  /*0330*/  LDC.64 R16, c[0x0][0x388] ;  /* 0x0000e200ff107b82 */ /* 0x000e300000000a00 */
[----:B------:R-:W1:Y:S01]  /*0340*/  LDC.64 R14, c[0x0][0x388] ;  /* 0x0000e200ff0e7b82 */ /* 0x000e620000000a00 */
[----:B0-----:R-:W-:-:S05]  /*0350*/  IMAD.WIDE.U32 R16, R12, 0x4, R16 ;  /* 0x000000040c107825 */ /* 0x001fca00078e0010 */
[----:B------:R2:W-:Y:S04]  /*0360*/  STG.E desc[UR4][R16.64], R13 ;  /* 0x0000000d10007986 */ /* 0x0005e8000c101904 */
[----:B------:R2:W-:Y:S04]  /*0370*/  STG.E desc[UR4][R4.64], R13 ;  /* 0x0000000d04007986 */ /* 0x0005e8000c101904 */
[----:B------:R-:W3:Y:S04]  /*0380*/  LDG.E R0, desc[UR4][R16.64] ;  /* 0x0000000410007981 */ /* 0x000ee8000c1e1900 */
[----:B------:R-:W3:Y:S04]  /*0390*/  LDG.E R19, desc[UR4][R10.64+0x4] ;  /* 0x000004040a137981 */ /* 0x000ee8000c1e1900 */
[----:B-1----:R-:W3:Y:S04]  /*03a0*/  LDG.E R3, desc[UR4][R14.64+0xc] ;  /* 0x00000c040e037981 */ /* 0x002ee8000c1e1900 */
[----:B------:R-:W4:Y:S01]  /*03b0*/  LDG.E R21, desc[UR4][R10.64+0x8] ;  /* 0x000008040a157981 */ /* 0x000f22000c1e1900 */
[----:B---3--:R-:W-:-:S05]  /*03c0*/  FFMA R3, -R0, R3, R19 ;  /* 0x0000000300037223 */ /* 0x008fca0000000113 */
[----:B------:R2:W-:Y:S04]  /*03d0*/  STG.E desc[UR4][R10.64+0x4], R3 ;  /* 0x000004030a007986 */ /* 0x0005e8000c101904 */
[----:B------:R-:W4:Y:S04]  /*03e0*/  LDG.E R0, desc[UR4][R16.64] ;  /* 0x0000000410007981 */ /* 0x000f28000c1e1900 */
[----:B------:R-:W4:Y:S02]  /*03f0*/  LDG.E R19, desc[UR4][R14.64+0x18] ;  /* 0x000018040e137981 */ /* 0x000f24000c1e1900 */
[----:B----4-:R-:W-:-:S05]  /*0400*/  FFMA R19, -R0, R19, R21 ;  /* 0x0000001300137223 */ /* 0x010fca0000000115 */
[----:B------:R2:W-:Y:S02]  /*0410*/  STG.E desc[UR4][R10.64+0x8], R19 ;  /* 0x000008130a007986 */ /* 0x0005e4000c101904 */
.L_x_6:
[----:B------:R-:W-:Y:S05]  /*0420*/  BSYNC.RECONVERGENT B0 ;  /* 0x0000000000007941 */ /* 0x000fea0003800200 */
.L_x_5:
[----:B------:R-:W-:Y:S01]  /*0430*/  BAR.SYNC.DEFER_BLOCKING 0x0 ;  /* 0x0000000000007b1d */ /* 0x000fe20000010000 */
[----:B------:R-:W-:-:S05]  /*0440*/  ISETP.NE.AND P0, PT, R2, 0x1, PT ;  /* 0x000000010200780c */ /* 0x000fca0003f05270 */
[----:B------:R-:W-:Y:S08]  /*0450*/  BSSY.RECONVERGENT B0, `(.L_x_9) ;  /* 0x0000011000007945 */ /* 0x000ff00003800200 */
[----:B------:R-:W-:Y:S05]  /*0460*/  @P0 BRA `(.L_x_10) ;  /* 0x00000000003c0947 */ /* 0x000fea0003800000 */
[----:B------:R-:W2:Y:S01]  /*0470*/  LDG.E R0, desc[UR4][R6.64] ;  /* 0x0000000406007981 */ /* 0x000ea2000c1e1900 */
[----:B------:R-:W-:Y:S01]  /*0480*/  BSSY.RECONVERGENT B1, `(.L_x_11) ;  /* 0x000000c000017945 */ /* 0x000fe20003800200 */
[----:B--2---:R-:W-:Y:S01]  /*0490*/  IADD3 R10, PT, PT, R0, -0xd000000, RZ ;  /* 0xf3000000000a7810 */ /* 0x004fe20007ffe0ff */
[----:B0-----:R0:W1:Y:S03]  /*04a0*/  MUFU.RSQ R3, R0 ;  /* 0x0000000000037308 */ /* 0x0010660000001400 */
[----:B------:R-:W-:-:S13]  /*04b0*/  ISETP.GT.U32.AND P0, PT, R10, 0x727fffff, PT ;  /* 0x727fffff0a00780c */ /* 0x000fda0003f04070 */
[----:B0-----:R-:W-:Y:S05]  /*04c0*/  @!P0 BRA `(.L_x_12) ;  /* 0x00000000000c8947 */ /* 0x001fea0003800000 */
[----:B------:R-:W-:-:S07]  /*04d0*/  MOV R16, 0x4f0 ;  /* 0x000004f000107802 */ /* 0x000fce0000000f00 */
[----:B-1----:R-:W-:Y:S05]  /*04e0*/  CALL.REL.NOINC `($__internal_0_$__cuda_sm20_sqrt_rn_f32_slowpath) ;  /* 0x0000000400687944 */ /* 0x002fea0003c00000 */
[----:B------:R-:W-:Y:S05]  /*04f0*/  BRA `(.L_x_13) ;  /* 0x0000000000107947 */ /* 0x000fea0003800000 */
.L_x_12:
[----:B-1----:R-:W-:Y:S01]  /*0500*/  FMUL.FTZ R11, R0, R3 ;  /* 0x00000003000b7220 */ /* 0x002fe20000410000 */
[----:B------:R-:W-:-:S03]  /*0510*/  FMUL.FTZ R3, R3, 0.5 ;  /* 0x3f00000003037820 */ /* 0x000fc60000410000 */
[----:B------:R-:W-:-:S04]  /*0520*/  FFMA R0, -R11, R11, R0 ;  /* 0x0000000b0b007223 */ /* 0x000fc80000000100 */
[----:B------:R-:W-:-:S07]  /*0530*/  FFMA R3, R0, R3, R11 ;  /* 0x0000000300037223 */ /* 0x000fce000000000b */
.L_x_13:
[----:B------:R-:W-:Y:S05]  /*0540*/  BSYNC.RECONVERGENT B1 ;  /* 0x0000000000017941 */ /* 0x000fea0003800200 */
.L_x_11:
[----:B------:R1:W-:Y:S02]  /*0550*/  STG.E desc[UR4][R8.64], R3 ;  /* 0x0000000308007986 */ /* 0x0003e4000c101904 */
.L_x_10:
[----:B------:R-:W-:Y:S05]  /*0560*/  BSYNC.RECONVERGENT B0 ;  /* 0x0000000000007941 */ /* 0x000fea0003800200 */
.L_x_9:
[----:B------:R-:W-:Y:S01]  /*0570*/  BAR.SYNC.DEFER_BLOCKING 0x0 ;  /* 0x0000000000007b1d */ /* 0x000fe20000010000 */
[----:B------:R-:W-:-:S05]  /*0580*/  ISETP.GE.U32.AND P0, PT, R2, 0x2, PT ;  /* 0x000000020200780c */ /* 0x000fca0003f06070 */
[----:B------:R-:W-:Y:S08]  /*0590*/  BSSY.RECONVERGENT B0, `(.L_x_14) ;  /* 0x000001d000007945 */ /* 0x000ff00003800200 */
[----:B------:R-:W-:Y:S05]  /*05a0*/  @!P0 BRA `(.L_x_15) ;  /* 0x00000000006c8947 */ /* 0x000fea0003800000 */
[----:B------:R-:W0:Y:S08]  /*05b0*/  LDC.64 R14, c[0x0][0x388] ;  /* 0x0000e200ff0e7b82 */ /* 0x000e300000000a00 */
[----:B--2---:R-:W2:Y:S01]  /*05c0*/  LDC.64 R10, c[0x0][0x380] ;  /* 0x0000e000ff0a7b82 */ /* 0x004ea20000000a00 */
[----:B01----:R-:W3:Y:S01]  /*05d0*/  LDG.E R3, desc[UR4][R14.64+0x10] ;  /* 0x000010040e037981 */ /* 0x003ee2000c1e1900 */
[----:B--2---:R-:W-:-:S05]  /*05e0*/  IMAD.WIDE.U32 R10, R12, 0x4, R10 ;  /* 0x000000040c0a7825 */ /* 0x004fca00078e000a */
[----:B------:R-:W2:Y:S01]  /*05f0*/  LDG.E R0, desc[UR4][R10.64+0x4] ;  /* 0x000004040a007981 */ /* 0x000ea2000c1e1900 */
[----:B------:R-:W-:Y:S01]  /*0600*/  BSSY.RECONVERGENT B1, `(.L_x_16) ;  /* 0x000000b000017945 */ /* 0x000fe20003800200 */
[----:B---3--:R-:W0:Y:S08]  /*0610*/  MUFU.RCP R16, R3 ;  /* 0x0000000300107308 */ /* 0x008e300000001000 */
[----:B--2---:R-:W1:Y:S01]  /*0620*/  FCHK P0, R0, R3 ;  /* 0x0000000300007302 */ /* 0x004e620000000000 */
        /* <DEDUP_REMOVED lines=8> */
.L_x_17:
[----:B------:R-:W-:Y:S05]  /*06b0*/  BSYNC.RECONVERGENT B1 ;  /* 0x0000000000017941 */ /* 0x000fea0003800200 */
.L_x_16:
[----:B------:R-:W0:Y:S08]  /*06c0*/  LDC.64 R14, c[0x0][0x388] ;  /* 0x0000e200ff0e7b82 */ /* 0x000e300000000a00 */
[----:B------:R-:W1:Y:S01]  /*06d0*/  LDC.64 R16, c[0x0][0x388] ;  /* 0x0000e200ff107b82 */ /* 0x000e620000000a00 */
[----:B0-----:R-:W-:-:S05]  /*06e0*/  IMAD.WIDE.U32 R14, R12, 0x4, R14 ;  /* 0x000000040c0e7825 */ /* 0x001fca00078e000e */
[----:B------:R3:W-:Y:S04]  /*06f0*/  STG.E desc[UR4][R14.64+0x4], R13 ;  /* 0x0000040d0e007986 */ /* 0x0007e8000c101904 */
[----:B------:R3:W-:Y:S04]  /*0700*/  STG.E desc[UR4][R4.64+0xc], R13 ;  /* 0x00000c0d04007986 */ /* 0x0007e8000c101904 */
[----:B------:R-:W2:Y:S04]  /*0710*/  LDG.E R0, desc[UR4][R14.64+0x4] ;  /* 0x000004040e007981 */ /* 0x000ea8000c1e1900 */
[----:B-1----:R-:W2:Y:S04]  /*0720*/  LDG.E R17, desc[UR4][R16.64+0x1c] ;  /* 0x00001c0410117981 */ /* 0x002ea8000c1e1900 */
[----:B------:R-:W2:Y:S02]  /*0730*/  LDG.E R3, desc[UR4][R10.64+0x8] ;  /* 0x000008040a037981 */ /* 0x000ea4000c1e1900 */
[----:B--2---:R-:W-:-:S05]  /*0740*/  FFMA R3, -R0, R17, R3 ;  /* 0x0000001100037223 */ /* 0x004fca0000000103 */
[----:B------:R3:W-:Y:S02]  /*0750*/  STG.E desc[UR4][R10.64+0x8], R3 ;  /* 0x000008030a007986 */ /* 0x0007e4000c101904 */
.L_x_15:
[----:B------:R-:W-:Y:S05]  /*0760*/  BSYNC.RECONVERGENT B0 ;  /* 0x0000000000007941 */ /* 0x000fea0003800200 */
.L_x_14:
[----:B------:R-:W-:Y:S01]  /*0770*/  BAR.SYNC.DEFER_BLOCKING 0x0 ;  /* 0x0000000000007b1d */ /* 0x000fe20000010000 */
[----:B------:R-:W-:-:S05]  /*0780*/  ISETP.NE.AND P0, PT, R2, 0x2, PT ;  /* 0x000000020200780c */ /* 0x000fca0003f05270 */
[----:B------:R-:W-:Y:S08]  /*0790*/  BSSY.RECONVERGENT B0, `(.L_x_18) ;  /* 0x0000011000007945 */ /* 0x000ff00003800200 */
[----:B------:R-:W-:Y:S05]  /*07a0*/  @P0 BRA `(.L_x_19) ;  /* 0x00000000003c0947 */ /* 0x000fea0003800000 */
[----:B------:R-:W2:Y:S01]  /*07b0*/  LDG.E R0, desc[UR4][R6.64] ;  /* 0x0000000406007981 */ /* 0x000ea2000c1e1900 */
[----:B------:R-:W-:Y:S01]  /*07c0*/  BSSY.RECONVERGENT B1, `(.L_x_20) ;  /* 0x000000c000017945 */ /* 0x000fe20003800200 */
[----:B--23--:R-:W-:Y:S01]  /*07d0*/  VIADD R10, R0, 0xf3000000 ;  /* 0xf3000000000a7836 */ /* 0x00cfe20000000000 */
[----:B01----:R0:W1:Y:S04]  /*07e0*/  MUFU.RSQ R3, R0 ;  /* 0x0000000000037308 */ /* 0x0030680000001400 */
[----:B------:R-:W-:-:S13]  /*07f0*/  ISETP.GT.U32.AND P0, PT, R10, 0x727fffff, PT ;  /* 0x727fffff0a00780c */ /* 0x000fda0003f04070 */
[----:B01----:R-:W-:Y:S05]  /*0800*/  @!P0 BRA `(.L_x_21) ;  /* 0x00000000000c8947 */ /* 0x003fea0003800000 */
[----:B------:R-:W-:-:S07]  /*0810*/  MOV R16, 0x830 ;  /* 0x0000083000107802 */ /* 0x000fce0000000f00 */
[----:B------:R-:W-:Y:S05]  /*0820*/  CALL.REL.NOINC `($__internal_0_$__cuda_sm20_sqrt_rn_f32_slowpath) ;  /* 0x0000000000987944 */ /* 0x000fea0003c00000 */
[----:B------:R-:W-:Y:S05]  /*0830*/  BRA `(.L_x_22) ;  /* 0x0000000000107947 */ /* 0x000fea0003800000 */
.L_x_21:
[----:B------:R-:W-:Y:S01]  /*0840*/  FMUL.FTZ R7, R0, R3 ;  /* 0x0000000300077220 */ /* 0x000fe20000410000 */
[----:B------:R-:W-:-:S03]  /*0850*/  FMUL.FTZ R3, R3, 0.5 ;  /* 0x3f00000003037820 */ /* 0x000fc60000410000 */
[----:B------:R-:W-:-:S04]  /*0860*/  FFMA R0, -R7, R7, R0 ;  /* 0x0000000707007223 */ /* 0x000fc80000000100 */
[----:B------:R-:W-:-:S07]  /*0870*/  FFMA R3, R0, R3, R7 ;  /* 0x0000000300037223 */ /* 0x000fce0000000007 */
.L_x_22:
[----:B------:R-:W-:Y:S05]  /*0880*/  BSYNC.RECONVERGENT B1 ;  /* 0x0000000000017941 */ /* 0x000fea0003800200 */
.L_x_20:
[----:B------:R4:W-:Y:S02]  /*0890*/  STG.E desc[UR4][R8.64], R3 ;  /* 0x0000000308007986 */ /* 0x0009e4000c101904 */
.L_x_19:
[----:B------:R-:W-:Y:S05]  /*08a0*/  BSYNC.RECONVERGENT B0 ;  /* 0x0000000000007941 */ /* 0x000fea0003800200 */
.L_x_18:
[----:B------:R-:W-:Y:S01]  /*08b0*/  BAR.SYNC.DEFER_BLOCKING 0x0 ;  /* 0x0000000000007b1d */ /* 0x000fe20000010000 */
[----:B------:R-:W-:-:S05]  /*08c0*/  ISETP.GE.U32.AND P0, PT, R2, 0x3, PT ;  /* 0x000000030200780c */ /* 0x000fca0003f06070 */
[----:B------:R-:W-:Y:S08]  /*08d0*/  BSSY.RECONVERGENT B0, `(.L_x_23) ;  /* 0x0000019000007945 */ /* 0x000ff00003800200 */
[----:B------:R-:W-:Y:S05]  /*08e0*/  @!P0 BRA `(.L_x_24) ;  /* 0x00000000005c8947 */ /* 0x000fea0003800000 */
[----:B------:R-:W5:Y:S08]  /*08f0*/  LDC.64 R6, c[0x0][0x388] ;  /* 0x0000e200ff067b82 */ /* 0x000f700000000a00 */
[----:B01234-:R-:W0:Y:S01]  /*0900*/  LDC.64 R2, c[0x0][0x380] ;  /* 0x0000e000ff027b82 */ /* 0x01fe220000000a00 */
[----:B-----5:R-:W2:Y:S01]  /*0910*/  LDG.E R7, desc[UR4][R6.64+0x20] ;  /* 0x0000200406077981 */ /* 0x020ea2000c1e1900 */
[----:B0-----:R-:W-:-:S05]  /*0920*/  IMAD.WIDE.U32 R2, R12, 0x4, R2 ;  /* 0x000000040c027825 */ /* 0x001fca00078e0002 */
        /* <DEDUP_REMOVED lines=10> */
[----:B------:R-:W-:Y:S01]  /*09d0*/  IMAD.MOV.U32 R3, RZ, RZ, R7 ;  /* 0x000000ffff037224 */ /* 0x000fe200078e0007 */
[----:B------:R-:W-:-:S07]  /*09e0*/  MOV R14, 0xa00 ;  /* 0x00000a00000e7802 */ /* 0x000fce0000000f00 */
[----:B------:R-:W-:Y:S05]  /*09f0*/  CALL.REL.NOINC `($__internal_1_$__cuda_sm3x_div_rn_noftz_f32_slowpath) ;  /* 0x00000000007c7944 */ /* 0x000fea0003c00000 */
[----:B------:R-:W-:-:S07]  /*0a00*/  MOV R9, R13 ;  /* 0x0000000d00097202 */ /* 0x000fce0000000f00 */
.L_x_26:
[----:B------:R-:W-:Y:S05]  /*0a10*/  BSYNC.RECONVERGENT B1 ;  /* 0x0000000000017941 */ /* 0x000fea0003800200 */
.L_x_25:
[----:B------:R-:W0:Y:S02]  /*0a20*/  LDC.64 R2, c[0x0][0x388] ;  /* 0x0000e200ff027b82 */ /* 0x000e240000000a00 */
[----:B0-----:R-:W-:-:S05]  /*0a30*/  IMAD.WIDE.U32 R2, R12, 0x4, R2 ;  /* 0x000000040c027825 */ /* 0x001fca00078e0002 */
[----:B------:R0:W-:Y:S04]  /*0a40*/  STG.E desc[UR4][R2.64+0x8], R9 ;  /* 0x0000080902007986 */ /* 0x0001e8000c101904 */
[----:B------:R0:W-:Y:S02]  /*0a50*/  STG.E desc[UR4][R4.64+0x18], R9 ;  /* 0x0000180904007986 */ /* 0x0001e4000c101904 */
.L_x_24:
[----:B------:R-:W-:Y:S05]  /*0a60*/  BSYNC.RECONVERGENT B0 ;  /* 0x0000000000007941 */ /* 0x000fea0003800200 */
.L_x_23:
[----:B------:R-:W-:Y:S06]  /*0a70*/  BAR.SYNC.DEFER_BLOCKING 0x0 ;  /* 0x0000000000007b1d */ /* 0x000fec0000010000 */
[----:B------:R-:W-:Y:S05]  /*0a80*/  EXIT ;  /* 0x000000000000794d */ /* 0x000fea0003800000 */
        .weak           $__internal_0_$__cuda_sm20_sqrt_rn_f32_slowpath
        .type           $__internal_0_$__cuda_sm20_sqrt_rn_f32_slowpath,@function
        .size           $__internal_0_$__cuda_sm20_sqrt_rn_f32_slowpath,($__internal_1_$__cuda_sm3x_div_rn_noftz_f32_slowpath - $__internal_0_$__cuda_sm20_sqrt_rn_f32_slowpath)
$__internal_0_$__cuda_sm20_sqrt_rn_f32_slowpath:
[----:B------:R-:W-:-:S13]  /*0a90*/  LOP3.LUT P0, RZ, R0, 0x7fffffff, RZ, 0xc0, !PT ;  /* 0x7fffffff00ff7812 */ /* 0x000fda000780c0ff */
[----:B------:R-:W-:Y:S01]  /*0aa0*/  @!P0 IMAD.MOV.U32 R3, RZ, RZ, R0 ;  /* 0x000000ffff038224 */ /* 0x000fe200078e0000 */
[----:B------:R-:W-:Y:S06]  /*0ab0*/  @!P0 BRA `(.L_x_27) ;  /* 0x0000000000408947 */ /* 0x000fec0003800000 */
[----:B------:R-:W-:-:S13]  /*0ac0*/  FSETP.GEU.FTZ.AND P0, PT, R0, RZ, PT ;  /* 0x000000ff0000720b */ /* 0x000fda0003f1e000 */
[----:B------:R-:W-:Y:S01]  /*0ad0*/  @!P0 MOV R3, 0x7fffffff ;  /* 0x7fffffff00038802 */ /* 0x000fe20000000f00 */
[----:B------:R-:W-:Y:S06]  /*0ae0*/  @!P0 BRA `(.L_x_27) ;  /* 0x0000000000348947 */ /* 0x000fec0003800000 */
[----:B------:R-:W-:-:S13]  /*0af0*/  FSETP.GTU.FTZ.AND P0, PT, |R0|, +INF , PT ;  /* 0x7f8000000000780b */ /* 0x000fda0003f1c200 */
[----:B------:R-:W-:Y:S01]  /*0b00*/  @P0 FADD.FTZ R3, R0, 1 ;  /* 0x3f80000000030421 */ /* 0x000fe20000010000 */
[----:B------:R-:W-:Y:S06]  /*0b10*/  @P0 BRA `(.L_x_27) ;  /* 0x0000000000280947 */ /* 0x000fec0003800000 */
[----:B------:R-:W-:-:S13]  /*0b20*/  FSETP.NEU.FTZ.AND P0, PT, |R0|, +INF , PT ;  /* 0x7f8000000000780b */ /* 0x000fda0003f1d200 */
[----:B------:R-:W-:-:S04]  /*0b30*/  @P0 FFMA R10, R0, 1.84467440737095516160e+19, RZ ;  /* 0x5f800000000a0823 */ /* 0x000fc800000000ff */
[----:B------:R-:W0:Y:S02]  /*0b40*/  @P0 MUFU.RSQ R3, R10 ;  /* 0x0000000a00030308 */ /* 0x000e240000001400 */
[----:B0-----:R-:W-:Y:S01]  /*0b50*/  @P0 FMUL.FTZ R11, R10, R3 ;  /* 0x000000030a0b0220 */ /* 0x001fe20000410000 */
[----:B------:R-:W-:Y:S01]  /*0b60*/  @P0 FMUL.FTZ R15, R3, 0.5 ;  /* 0x3f000000030f0820 */ /* 0x000fe20000410000 */
[----:B------:R-:W-:Y:S02]  /*0b70*/  @!P0 IMAD.MOV.U32 R3, RZ, RZ, R0 ;  /* 0x000000ffff038224 */ /* 0x000fe400078e0000 */
[----:B------:R-:W-:-:S04]  /*0b80*/  @P0 FADD.FTZ R13, -R11, -RZ ;  /* 0x800000ff0b0d0221 */ /* 0x000fc80000010100 */
[----:B------:R-:W-:-:S04]  /*0b90*/  @P0 FFMA R14, R11, R13, R10 ;  /* 0x0000000d0b0e0223 */ /* 0x000fc8000000000a */
[----:B------:R-:W-:-:S04]  /*0ba0*/  @P0 FFMA R14, R14, R15, R11 ;  /* 0x0000000f0e0e0223 */ /* 0x000fc8000000000b */
[----:B------:R-:W-:-:S07]  /*0bb0*/  @P0 FMUL.FTZ R3, R14, 2.3283064365386962891e-10 ;  /* 0x2f8000000e030820 */ /* 0x000fce0000410000 */
.L_x_27:
[----:B------:R-:W-:Y:S01]  /*0bc0*/  MOV R10, R16 ;  /* 0x00000010000a7202 */ /* 0x000fe20000000f00 */
[----:B------:R-:W-:-:S04]  /*0bd0*/  IMAD.MOV.U32 R11, RZ, RZ, 0x0 ;  /* 0x00000000ff0b7424 */ /* 0x000fc800078e00ff */
[----:B------:R-:W-:Y:S05]  /*0be0*/  RET.REL.NODEC R10 `(_Z21CholeskyFactorizationPfS_) ;  /* 0xfffffff40a047950 */ /* 0x000fea0003c3ffff */
        .weak           $__internal_1_$__cuda_sm3x_div_rn_noftz_f32_slowpath
        .type           $__internal_1_$__cuda_sm3x_div_rn_noftz_f32_slowpath,@function
        .size           $__internal_1_$__cuda_sm3x_div_rn_noftz_f32_slowpath,(.L_x_41 - $__internal_1_$__cuda_sm3x_div_rn_noftz_f32_slowpath)
$__internal_1_$__cuda_sm3x_div_rn_noftz_f32_slowpath:
[----:B------:R-:W-:Y:S01]  /*0bf0*/  SHF.R.U32.HI R13, RZ, 0x17, R3 ;  /* 0x00000017ff0d7819 */ /* 0x000fe20000011603 */
[----:B------:R-:W-:Y:S01]  /*0c00*/  BSSY.RECONVERGENT B2, `(.L_x_28) ;  /* 0x0000062000027945 */ /* 0x000fe20003800200 */
[----:B------:R-:W-:Y:S02]  /*0c10*/  SHF.R.U32.HI R15, RZ, 0x17, R0 ;  /* 0x00000017ff0f7819 */ /* 0x000fe40000011600 */
[----:B------:R-:W-:Y:S02]  /*0c20*/  LOP3.LUT R13, R13, 0xff, RZ, 0xc0, !PT ;  /* 0x000000ff0d0d7812 */ /* 0x000fe400078ec0ff */
[----:B------:R-:W-:Y:S02]  /*0c30*/  LOP3.LUT R17, R15, 0xff, RZ, 0xc0, !PT ;  /* 0x000000ff0f117812 */ /* 0x000fe400078ec0ff */
[----:B------:R-:W-:-:S03]  /*0c40*/  IADD3 R18, PT, PT, R13, -0x1, RZ ;  /* 0xffffffff0d127810 */ /* 0x000fc60007ffe0ff */
[----:B------:R-:W-:Y:S01]  /*0c50*/  VIADD R16, R17, 0xffffffff ;  /* 0xffffffff11107836 */ /* 0x000fe20000000000 */
[----:B------:R-:W-:-:S04]  /*0c60*/  ISETP.GT.U32.AND P0, PT, R18, 0xfd, PT ;  /* 0x000000fd1200780c */ /* 0x000fc80003f04070 */
[----:B------:R-:W-:-:S13]  /*0c70*/  ISETP.GT.U32.OR P0, PT, R16, 0xfd, P0 ;  /* 0x000000fd1000780c */ /* 0x000fda0000704470 */
[----:B------:R-:W-:Y:S01]  /*0c80*/  @!P0 MOV R15, RZ ;  /* 0x000000ff000f8202 */ /* 0x000fe20000000f00 */
[----:B------:R-:W-:Y:S06]  /*0c90*/  @!P0 BRA `(.L_x_29) ;  /* 0x00000000005c8947 */ /* 0x000fec0003800000 */
[----:B------:R-:W-:Y:S02]  /*0ca0*/  FSETP.GTU.FTZ.AND P0, PT, |R0|, +INF , PT ;  /* 0x7f8000000000780b */ /* 0x000fe40003f1c200 */
[----:B------:R-:W-:-:S04]  /*0cb0*/  FSETP.GTU.FTZ.AND P1, PT, |R3|, +INF , PT ;  /* 0x7f8000000300780b */ /* 0x000fc80003f3c200 */
[----:B------:R-:W-:-:S13]  /*0cc0*/  PLOP3.LUT P0, PT, P0, P1, PT, 0xf8, 0x8f ;  /* 0x00000000008f781c */ /* 0x000fda0000703f70 */
[----:B------:R-:W-:Y:S05]  /*0cd0*/  @P0 BRA `(.L_x_30) ;  /* 0x00000004004c0947 */ /* 0x000fea0003800000 */
[----:B------:R-:W-:-:S13]  /*0ce0*/  LOP3.LUT P0, RZ, R3, 0x7fffffff, R0, 0xc8, !PT ;  /* 0x7fffffff03ff7812 */ /* 0x000fda000780c800 */
[----:B------:R-:W-:Y:S05]  /*0cf0*/  @!P0 BRA `(.L_x_31) ;  /* 0x00000004003c8947 */ /* 0x000fea0003800000 */
[C---:B------:R-:W-:Y:S02]  /*0d00*/  FSETP.NEU.FTZ.AND P2, PT, |R0|.reuse, +INF , PT ;  /* 0x7f8000000000780b */ /* 0x040fe40003f5d200 */
[----:B------:R-:W-:Y:S02]  /*0d10*/  FSETP.NEU.FTZ.AND P1, PT, |R3|, +INF , PT ;  /* 0x7f8000000300780b */ /* 0x000fe40003f3d200 */
[----:B------:R-:W-:-:S11]  /*0d20*/  FSETP.NEU.FTZ.AND P0, PT, |R0|, +INF , PT ;  /* 0x7f8000000000780b */ /* 0x000fd60003f1d200 */
[----:B------:R-:W-:Y:S05]  /*0d30*/  @!P1 BRA !P2, `(.L_x_31) ;  /* 0x00000004002c9947 */ /* 0x000fea0005000000 */
[----:B------:R-:W-:-:S04]  /*0d40*/  LOP3.LUT P2, RZ, R0, 0x7fffffff, RZ, 0xc0, !PT ;  /* 0x7fffffff00ff7812 */ /* 0x000fc8000784c0ff */
[----:B------:R-:W-:-:S13]  /*0d50*/  PLOP3.LUT P1, PT, P1, P2, PT, 0x2f, 0xf2 ;  /* 0x0000000000f2781c */ /* 0x000fda0000f24577 */
[----:B------:R-:W-:Y:S05]  /*0d60*/  @P1 BRA `(.L_x_32) ;  /* 0x0000000400181947 */ /* 0x000fea0003800000 */
[----:B------:R-:W-:-:S04]  /*0d70*/  LOP3.LUT P1, RZ, R3, 0x7fffffff, RZ, 0xc0, !PT ;  /* 0x7fffffff03ff7812 */ /* 0x000fc8000782c0ff */
[----:B------:R-:W-:-:S13]  /*0d80*/  PLOP3.LUT P0, PT, P0, P1, PT, 0x2f, 0xf2 ;  /* 0x0000000000f2781c */ /* 0x000fda0000702577 */
[----:B------:R-:W-:Y:S05]  /*0d90*/  @P0 BRA `(.L_x_33) ;  /* 0x0000000400000947 */ /* 0x000fea0003800000 */
[----:B------:R-:W-:Y:S02]  /*0da0*/  ISETP.GE.AND P0, PT, R16, RZ, PT ;  /* 0x000000ff1000720c */ /* 0x000fe40003f06270 */
[----:B------:R-:W-:-:S11]  /*0db0*/  ISETP.GE.AND P1, PT, R18, RZ, PT ;  /* 0x000000ff1200720c */ /* 0x000fd60003f26270 */
[----:B------:R-:W-:Y:S01]  /*0dc0*/  @P0 IMAD.MOV.U32 R15, RZ, RZ, RZ ;  /* 0x000000ffff0f0224 */ /* 0x000fe200078e00ff */
[----:B------:R-:W-:Y:S01]  /*0dd0*/  @!P0 MOV R15, 0xffffffc0 ;  /* 0xffffffc0000f8802 */ /* 0x000fe20000000f00 */
[----:B------:R-:W-:Y:S01]  /*0de0*/  @!P0 FFMA R0, R0, 1.84467440737095516160e+19, RZ ;  /* 0x5f80000000008823 */ /* 0x000fe200000000ff */
[----:B------:R-:W-:-:S03]  /*0df0*/  @!P1 FFMA R3, R3, 1.84467440737095516160e+19, RZ ;  /* 0x5f80000003039823 */ /* 0x000fc600000000ff */
[----:B------:R-:W-:-:S07]  /*0e00*/  @!P1 VIADD R15, R15, 0x40 ;  /* 0x000000400f0f9836 */ /* 0x000fce0000000000 */
.L_x_29:
[----:B------:R-:W-:Y:S01]  /*0e10*/  LEA R16, R13, 0xc0800000, 0x17 ;  /* 0xc08000000d107811 */ /* 0x000fe200078eb8ff */
[----:B------:R-:W-:Y:S01]  /*0e20*/  VIADD R17, R17, 0xffffff81 ;  /* 0xffffff8111117836 */ /* 0x000fe20000000000 */
[----:B------:R-:W-:Y:S02]  /*0e30*/  BSSY.RECONVERGENT B3, `(.L_x_34) ;  /* 0x0000035000037945 */ /* 0x000fe40003800200 */
[----:B------:R-:W-:Y:S01]  /*0e40*/  IADD3 R18, PT, PT, -R16, R3, RZ ;  /* 0x0000000310127210 */ /* 0x000fe20007ffe1ff */
[----:B------:R-:W-:-:S03]  /*0e50*/  IMAD R0, R17, -0x800000, R0 ;  /* 0xff80000011007824 */ /* 0x000fc600078e0200 */
[----:B------:R0:W1:Y:S01]  /*0e60*/  MUFU.RCP R3, R18 ;  /* 0x0000001200037308 */ /* 0x0000620000001000 */
[----:B------:R-:W-:Y:S01]  /*0e70*/  FADD.FTZ R19, -R18, -RZ ;  /* 0x800000ff12137221 */ /* 0x000fe20000010100 */
[----:B0-----:R-:W-:-:S04]  /*0e80*/  IADD3 R18, PT, PT, R17, 0x7f, -R13 ;  /* 0x0000007f11127810 */ /* 0x001fc80007ffe80d */
[----:B------:R-:W-:Y:S01]  /*0e90*/  IADD3 R18, PT, PT, R18, R15, RZ ;  /* 0x0000000f12127210 */ /* 0x000fe20007ffe0ff */
[----:B-1----:R-:W-:-:S04]  /*0ea0*/  FFMA R16, R3, R19, 1 ;  /* 0x3f80000003107423 */ /* 0x002fc80000000013 */
[----:B------:R-:W-:-:S04]  /*0eb0*/  FFMA R3, R3, R16, R3 ;  /* 0x0000001003037223 */ /* 0x000fc80000000003 */
[----:B------:R-:W-:-:S04]  /*0ec0*/  FFMA R16, R0, R3, RZ ;  /* 0x0000000300107223 */ /* 0x000fc800000000ff */
[----:B------:R-:W-:-:S04]  /*0ed0*/  FFMA R20, R19, R16, R0 ;  /* 0x0000001013147223 */ /* 0x000fc80000000000 */
[----:B------:R-:W-:-:S04]  /*0ee0*/  FFMA R16, R3, R20, R16 ;  /* 0x0000001403107223 */ /* 0x000fc80000000010 */
[----:B------:R-:W-:-:S04]  /*0ef0*/  FFMA R19, R19, R16, R0 ;  /* 0x0000001013137223 */ /* 0x000fc80000000000 */
[----:B------:R-:W-:-:S05]  /*0f00*/  FFMA R0, R3, R19, R16 ;  /* 0x0000001303007223 */ /* 0x000fca0000000010 */
[----:B------:R-:W-:-:S04]  /*0f10*/  SHF.R.U32.HI R13, RZ, 0x17, R0 ;  /* 0x00000017ff0d7819 */ /* 0x000fc80000011600 */
[----:B------:R-:W-:-:S05]  /*0f20*/  LOP3.LUT R13, R13, 0xff, RZ, 0xc0, !PT ;  /* 0x000000ff0d0d7812 */ /* 0x000fca00078ec0ff */
[----:B------:R-:W-:-:S05]  /*0f30*/  IMAD.IADD R17, R13, 0x1, R18 ;  /* 0x000000010d117824 */ /* 0x000fca00078e0212 */
[----:B------:R-:W-:-:S04]  /*0f40*/  IADD3 R13, PT, PT, R17, -0x1, RZ ;  /* 0xffffffff110d7810 */ /* 0x000fc80007ffe0ff */
[----:B------:R-:W-:-:S13]  /*0f50*/  ISETP.GE.U32.AND P0, PT, R13, 0xfe, PT ;  /* 0x000000fe0d00780c */ /* 0x000fda0003f06070 */
[----:B------:R-:W-:Y:S05]  /*0f60*/  @!P0 BRA `(.L_x_35) ;  /* 0x0000000000808947 */ /* 0x000fea0003800000 */
[----:B------:R-:W-:-:S13]  /*0f70*/  ISETP.GT.AND P0, PT, R17, 0xfe, PT ;  /* 0x000000fe1100780c */ /* 0x000fda0003f04270 */
[----:B------:R-:W-:Y:S05]  /*0f80*/  @P0 BRA `(.L_x_36) ;  /* 0x00000000006c0947 */ /* 0x000fea0003800000 */
[----:B------:R-:W-:-:S13]  /*0f90*/  ISETP.GE.AND P0, PT, R17, 0x1, PT ;  /* 0x000000011100780c */ /* 0x000fda0003f06270 */
[----:B------:R-:W-:Y:S05]  /*0fa0*/  @P0 BRA `(.L_x_37) ;  /* 0x0000000000740947 */ /* 0x000fea0003800000 */
[----:B------:R-:W-:Y:S02]  /*0fb0*/  ISETP.GE.AND P0, PT, R17, -0x18, PT ;  /* 0xffffffe81100780c */ /* 0x000fe40003f06270 */
[----:B------:R-:W-:-:S11]  /*0fc0*/  LOP3.LUT R0, R0, 0x80000000, RZ, 0xc0, !PT ;  /* 0x8000000000007812 */ /* 0x000fd600078ec0ff */
[----:B------:R-:W-:Y:S05]  /*0fd0*/  @!P0 BRA `(.L_x_37) ;  /* 0x0000000000688947 */ /* 0x000fea0003800000 */
[-CC-:B------:R-:W-:Y:S01]  /*0fe0*/  FFMA.RZ R13, R3, R19.reuse, R16.reuse ;  /* 0x00000013030d7223 */ /* 0x180fe2000000c010 */
[C---:B------:R-:W-:Y:S01]  /*0ff0*/  VIADD R18, R17.reuse, 0x20 ;  /* 0x0000002011127836 */ /* 0x040fe20000000000 */
[C---:B------:R-:W-:Y:S02]  /*1000*/  ISETP.NE.AND P2, PT, R17.reuse, RZ, PT ;  /* 0x000000ff1100720c */ /* 0x040fe40003f45270 */
[----:B------:R-:W-:Y:S02]  /*1010*/  ISETP.NE.AND P1, PT, R17, RZ, PT ;  /* 0x000000ff1100720c */ /* 0x000fe40003f25270 */
[----:B------:R-:W-:Y:S01]  /*1020*/  LOP3.LUT R15, R13, 0x7fffff, RZ, 0xc0, !PT ;  /* 0x007fffff0d0f7812 */ /* 0x000fe200078ec0ff */
[CCC-:B------:R-:W-:Y:S01]  /*1030*/  FFMA.RP R13, R3.reuse, R19.reuse, R16.reuse ;  /* 0x00000013030d7223 */ /* 0x1c0fe20000008010 */
[----:B------:R-:W-:Y:S01]  /*1040*/  FFMA.RM R16, R3, R19, R16 ;  /* 0x0000001303107223 */ /* 0x000fe20000004010 */
[----:B------:R-:W-:Y:S02]  /*1050*/  IADD3 R3, PT, PT, -R17, RZ, RZ ;  /* 0x000000ff11037210 */ /* 0x000fe40007ffe1ff */
[----:B------:R-:W-:-:S02]  /*1060*/  LOP3.LUT R15, R15, 0x800000, RZ, 0xfc, !PT ;  /* 0x008000000f0f7812 */ /* 0x000fc400078efcff */
[----:B------:R-:W-:Y:S02]  /*1070*/  FSETP.NEU.FTZ.AND P0, PT, R13, R16, PT ;  /* 0x000000100d00720b */ /* 0x000fe40003f1d000 */
[----:B------:R-:W-:Y:S02]  /*1080*/  SHF.L.U32 R18, R15, R18, RZ ;  /* 0x000000120f127219 */ /* 0x000fe400000006ff */
[----:B------:R-:W-:Y:S02]  /*1090*/  SEL R16, R3, RZ, P2 ;  /* 0x000000ff03107207 */ /* 0x000fe40001000000 */
[----:B------:R-:W-:Y:S02]  /*10a0*/  ISETP.NE.AND P1, PT, R18, RZ, P1 ;  /* 0x000000ff1200720c */ /* 0x000fe40000f25270 */
[----:B------:R-:W-:Y:S02]  /*10b0*/  SHF.R.U32.HI R16, RZ, R16, R15 ;  /* 0x00000010ff107219 */ /* 0x000fe4000001160f */
[----:B------:R-:W-:-:S02]  /*10c0*/  PLOP3.LUT P0, PT, P0, P1, PT, 0xf8, 0x8f ;  /* 0x00000000008f781c */ /* 0x000fc40000703f70 */
[----:B------:R-:W-:Y:S02]  /*10d0*/  SHF.R.U32.HI R18, RZ, 0x1, R16 ;  /* 0x00000001ff127819 */ /* 0x000fe40000011610 */
[----:B------:R-:W-:-:S04]  /*10e0*/  SEL R3, RZ, 0x1, !P0 ;  /* 0x00000001ff037807 */ /* 0x000fc80004000000 */
[----:B------:R-:W-:-:S04]  /*10f0*/  LOP3.LUT R3, R3, 0x1, R18, 0xf8, !PT ;  /* 0x0000000103037812 */ /* 0x000fc800078ef812 */
[----:B------:R-:W-:-:S05]  /*1100*/  LOP3.LUT R3, R3, R16, RZ, 0xc0, !PT ;  /* 0x0000001003037212 */ /* 0x000fca00078ec0ff */
[----:B------:R-:W-:-:S05]  /*1110*/  IMAD.IADD R3, R18, 0x1, R3 ;  /* 0x0000000112037824 */ /* 0x000fca00078e0203 */
[----:B------:R-:W-:Y:S01]  /*1120*/  LOP3.LUT R0, R3, R0, RZ, 0xfc, !PT ;  /* 0x0000000003007212 */ /* 0x000fe200078efcff */
[----:B------:R-:W-:Y:S06]  /*1130*/  BRA `(.L_x_37) ;  /* 0x0000000000107947 */ /* 0x000fec0003800000 */
.L_x_36:
[----:B------:R-:W-:-:S04]  /*1140*/  LOP3.LUT R0, R0, 0x80000000, RZ, 0xc0, !PT ;  /* 0x8000000000007812 */ /* 0x000fc800078ec0ff */
[----:B------:R-:W-:Y:S01]  /*1150*/  LOP3.LUT R0, R0, 0x7f800000, RZ, 0xfc, !PT ;  /* 0x7f80000000007812 */ /* 0x000fe200078efcff */
[----:B------:R-:W-:Y:S06]  /*1160*/  BRA `(.L_x_37) ;  /* 0x0000000000047947 */ /* 0x000fec0003800000 */
.L_x_35:
[----:B------:R-:W-:-:S07]  /*1170*/  LEA R0, R18, R0, 0x17 ;  /* 0x0000000012007211 */ /* 0x000fce00078eb8ff */
.L_x_37:
[----:B------:R-:W-:Y:S05]  /*1180*/  BSYNC.RECONVERGENT B3 ;  /* 0x0000000000037941 */ /* 0x000fea0003800200 */
.L_x_34:
[----:B------:R-:W-:Y:S05]  /*1190*/  BRA `(.L_x_38) ;  /* 0x0000000000207947 */ /* 0x000fea0003800000 */
.L_x_33:
[----:B------:R-:W-:-:S04]  /*11a0*/  LOP3.LUT R0, R3, 0x80000000, R0, 0x48, !PT ;  /* 0x8000000003007812 */ /* 0x000fc800078e4800 */
[----:B------:R-:W-:Y:S01]  /*11b0*/  LOP3.LUT R0, R0, 0x7f800000, RZ, 0xfc, !PT ;  /* 0x7f80000000007812 */ /* 0x000fe200078efcff */
[----:B------:R-:W-:Y:S06]  /*11c0*/  BRA `(.L_x_38) ;  /* 0x0000000000147947 */ /* 0x000fec0003800000 */
.L_x_32:
[----:B------:R-:W-:Y:S01]  /*11d0*/  LOP3.LUT R0, R3, 0x80000000, R0, 0x48, !PT ;  /* 0x8000000003007812 */ /* 0x000fe200078e4800 */
[----:B------:R-:W-:Y:S06]  /*11e0*/  BRA `(.L_x_38) ;  /* 0x00000000000c7947 */ /* 0x000fec0003800000 */
.L_x_31:
[----:B------:R-:W0:Y:S01]  /*11f0*/  MUFU.RSQ R0, -QNAN ;  /* 0xffc0000000007908 */ /* 0x000e220000001400 */
[----:B------:R-:W-:Y:S05]  /*1200*/  BRA `(.L_x_38) ;  /* 0x0000000000047947 */ /* 0x000fea0003800000 */
.L_x_30:
[----:B------:R-:W-:-:S07]  /*1210*/  FADD.FTZ R0, R0, R3 ;  /* 0x0000000300007221 */ /* 0x000fce0000010000 */
.L_x_38:
[----:B------:R-:W-:Y:S05]  /*1220*/  BSYNC.RECONVERGENT B2 ;  /* 0x0000000000027941 */ /* 0x000fea0003800200 */
.L_x_28:
[----:B------:R-:W-:Y:S02]  /*1230*/  HFMA2 R15, -RZ, RZ, 0, 0 ;  /* 0x00000000ff0f7431 */ /* 0x000fe400000001ff */
[----:B0-----:R-:W-:Y:S02]  /*1240*/  IMAD.MOV.U32 R13, RZ, RZ, R0 ;  /* 0x000000ffff0d7224 */ /* 0x001fe400078e0000 */
[----:B------:R-:W-:Y:S05]  /*1250*/  RET.REL.NODEC R14 `(_Z21CholeskyFactorizationPfS_) ;  /* 0xffffffec0e687950 */ /* 0x000fea0003c3ffff */
.L_x_39:
[----:B------:R-:W-:-:S00]  /*1260*/  BRA `(.L_x_39) ;  /* 0xfffffffc00fc7947 */ /* 0x000fc0000383ffff */
[----:B------:R-:W-:-:S00]  /*1270*/  NOP ;  /* 0x0000000000007918 */ /* 0x000fc00000000000 */
        /* <DEDUP_REMOVED lines=8> */
.L_x_41:


//--------------------- .nv.shared.reserved.0     --------------------------
	.section	.nv.shared.reserved.0,"aw",@nobits
	.weak		__nv_reservedSMEM_offset_0_alias
	.size		__nv_reservedSMEM_offset_0_alias, 0, 64
	.other		__nv_reservedSMEM_offset_0_alias,@"STO_CUDA_RESERVED_SHARED STV_DEFAULT"
__nv_reservedSMEM_offset_0_alias:
	.zero		0
	.zero		64


//--------------------- .nv.constant0._Z21CholeskyFactorizationPfS_ --------------------------
	.section	.nv.constant0._Z21CholeskyFactorizationPfS_,"a",@progbits
	.sectionflags	@""
	.align	4
.nv.constant0._Z21CholeskyFactorizationPfS_:
	.zero		912


//--------------------- SYMBOLS --------------------------

	.type		.nv.reservedSmem.offset0,@object
	.size		.nv.reservedSmem.offset0,0x4
